//
// Generated by NVIDIA NVVM Compiler
//
// Compiler Build ID: CL-36424714
// Cuda compilation tools, release 13.0, V13.0.88
// Based on NVVM 20.0.0
//

.version 9.0
.target sm_100
.address_size 64

	// .globl	_Z15reduceSharedMemPiS_i
// _ZZ15reduceSharedMemPiS_iE4smem has been demoted
// _ZZ10reduceShflPiS_iE4smem has been demoted

.visible .entry _Z15reduceSharedMemPiS_i(
	.param .u64 .ptr .align 1 _Z15reduceSharedMemPiS_i_param_0,
	.param .u64 .ptr .align 1 _Z15reduceSharedMemPiS_i_param_1,
	.param .u32 _Z15reduceSharedMemPiS_i_param_2
)
{
	.reg .pred 	%p<16>;
	.reg .b32 	%r<46>;
	.reg .b64 	%rd<12>;
	// demoted variable
	.shared .align 4 .b8 _ZZ15reduceSharedMemPiS_iE4smem[1024];
	ld.param.u64 	%rd1, [_Z15reduceSharedMemPiS_i_param_0];
	ld.param.u64 	%rd2, [_Z15reduceSharedMemPiS_i_param_1];
	ld.param.u32 	%r6, [_Z15reduceSharedMemPiS_i_param_2];
	mov.u32 	%r1, %ctaid.x;
	mov.u32 	%r2, %ntid.x;
	mul.lo.s32 	%r3, %r1, %r2;
	mov.u32 	%r4, %tid.x;
	add.s32 	%r7, %r3, %r4;
	setp.ge.s32 	%p1, %r7, %r6;
	@%p1 bra 	$L__BB0_12;
	cvta.to.global.u64 	%rd3, %rd1;
	cvt.u64.u32 	%rd4, %r3;
	cvt.u64.u32 	%rd5, %r4;
	add.s64 	%rd6, %rd4, %rd5;
	shl.b64 	%rd7, %rd6, 2;
	add.s64 	%rd8, %rd3, %rd7;
	ld.global.u32 	%r9, [%rd8];
	shl.b32 	%r10, %r4, 2;
	mov.u32 	%r11, _ZZ15reduceSharedMemPiS_iE4smem;
	add.s32 	%r5, %r11, %r10;
	st.shared.u32 	[%r5], %r9;
	bar.sync 	0;
	setp.lt.u32 	%p2, %r2, 1024;
	setp.gt.u32 	%p3, %r4, 511;
	or.pred  	%p4, %p2, %p3;
	@%p4 bra 	$L__BB0_3;
	ld.shared.u32 	%r12, [%r5+2048];
	ld.shared.u32 	%r13, [%r5];
	add.s32 	%r14, %r13, %r12;
	st.shared.u32 	[%r5], %r14;
$L__BB0_3:
	bar.sync 	0;
	setp.lt.u32 	%p5, %r2, 512;
	setp.gt.u32 	%p6, %r4, 255;
	or.pred  	%p7, %p5, %p6;
	@%p7 bra 	$L__BB0_5;
	ld.shared.u32 	%r16, [%r5+1024];
	ld.shared.u32 	%r17, [%r5];
	add.s32 	%r18, %r17, %r16;
	st.shared.u32 	[%r5], %r18;
$L__BB0_5:
	bar.sync 	0;
	setp.lt.u32 	%p8, %r2, 256;
	setp.gt.u32 	%p9, %r4, 127;
	or.pred  	%p10, %p8, %p9;
	@%p10 bra 	$L__BB0_7;
	ld.shared.u32 	%r20, [%r5+512];
	ld.shared.u32 	%r21, [%r5];
	add.s32 	%r22, %r21, %r20;
	st.shared.u32 	[%r5], %r22;
$L__BB0_7:
	bar.sync 	0;
	setp.lt.u32 	%p11, %r2, 128;
	setp.gt.u32 	%p12, %r4, 63;
	or.pred  	%p13, %p11, %p12;
	@%p13 bra 	$L__BB0_9;
	ld.shared.u32 	%r24, [%r5+256];
	ld.shared.u32 	%r25, [%r5];
	add.s32 	%r26, %r25, %r24;
	st.shared.u32 	[%r5], %r26;
$L__BB0_9:
	bar.sync 	0;
	setp.gt.u32 	%p14, %r4, 31;
	@%p14 bra 	$L__BB0_12;
	ld.volatile.shared.u32 	%r27, [%r5+128];
	ld.volatile.shared.u32 	%r28, [%r5];
	add.s32 	%r29, %r28, %r27;
	st.volatile.shared.u32 	[%r5], %r29;
	ld.volatile.shared.u32 	%r30, [%r5+64];
	ld.volatile.shared.u32 	%r31, [%r5];
	add.s32 	%r32, %r31, %r30;
	st.volatile.shared.u32 	[%r5], %r32;
	ld.volatile.shared.u32 	%r33, [%r5+32];
	ld.volatile.shared.u32 	%r34, [%r5];
	add.s32 	%r35, %r34, %r33;
	st.volatile.shared.u32 	[%r5], %r35;
	ld.volatile.shared.u32 	%r36, [%r5+16];
	ld.volatile.shared.u32 	%r37, [%r5];
	add.s32 	%r38, %r37, %r36;
	st.volatile.shared.u32 	[%r5], %r38;
	ld.volatile.shared.u32 	%r39, [%r5+8];
	ld.volatile.shared.u32 	%r40, [%r5];
	add.s32 	%r41, %r40, %r39;
	st.volatile.shared.u32 	[%r5], %r41;
	ld.volatile.shared.u32 	%r42, [%r5+4];
	ld.volatile.shared.u32 	%r43, [%r5];
	add.s32 	%r44, %r43, %r42;
	st.volatile.shared.u32 	[%r5], %r44;
	setp.ne.s32 	%p15, %r4, 0;
	@%p15 bra 	$L__BB0_12;
	ld.shared.u32 	%r45, [_ZZ15reduceSharedMemPiS_iE4smem];
	cvta.to.global.u64 	%rd9, %rd2;
	mul.wide.u32 	%rd10, %r1, 4;
	add.s64 	%rd11, %rd9, %rd10;
	st.global.u32 	[%rd11], %r45;
$L__BB0_12:
	ret;

}
	// .globl	_Z10reduceShflPiS_i
.visible .entry _Z10reduceShflPiS_i(
	.param .u64 .ptr .align 1 _Z10reduceShflPiS_i_param_0,
	.param .u64 .ptr .align 1 _Z10reduceShflPiS_i_param_1,
	.param .u32 _Z10reduceShflPiS_i_param_2
)
{
	.reg .pred 	%p<16>;
	.reg .b32 	%r<38>;
	.reg .b64 	%rd<9>;
	// demoted variable
	.shared .align 4 .b8 _ZZ10reduceShflPiS_iE4smem[32];
	ld.param.u64 	%rd1, [_Z10reduceShflPiS_i_param_0];
	ld.param.u64 	%rd2, [_Z10reduceShflPiS_i_param_1];
	ld.param.u32 	%r9, [_Z10reduceShflPiS_i_param_2];
	mov.u32 	%r1, %ctaid.x;
	mov.u32 	%r10, %ntid.x;
	mov.u32 	%r2, %tid.x;
	mad.lo.s32 	%r3, %r1, %r10, %r2;
	setp.ge.u32 	%p1, %r3, %r9;
	@%p1 bra 	$L__BB1_8;
	cvta.to.global.u64 	%rd3, %rd1;
	and.b32  	%r4, %r2, 31;
	mul.wide.u32 	%rd4, %r3, 4;
	add.s64 	%rd5, %rd3, %rd4;
	ld.global.u32 	%r11, [%rd5];
	shfl.sync.bfly.b32	%r12|%p2, %r11, 16, 31, -1;
	add.s32 	%r13, %r12, %r11;
	shfl.sync.bfly.b32	%r14|%p3, %r13, 8, 31, -1;
	add.s32 	%r15, %r13, %r14;
	shfl.sync.bfly.b32	%r16|%p4, %r15, 4, 31, -1;
	add.s32 	%r17, %r15, %r16;
	shfl.sync.bfly.b32	%r18|%p5, %r17, 2, 31, -1;
	add.s32 	%r19, %r17, %r18;
	shfl.sync.bfly.b32	%r20|%p6, %r19, 1, 31, -1;
	add.s32 	%r5, %r19, %r20;
	setp.ne.s32 	%p7, %r4, 0;
	@%p7 bra 	$L__BB1_3;
	shr.u32 	%r21, %r2, 3;
	mov.u32 	%r22, _ZZ10reduceShflPiS_iE4smem;
	add.s32 	%r23, %r22, %r21;
	st.shared.u32 	[%r23], %r5;
$L__BB1_3:
	bar.sync 	0;
	setp.gt.u32 	%p8, %r2, 31;
	@%p8 bra 	$L__BB1_8;
	setp.gt.u32 	%p9, %r2, 7;
	mov.b32 	%r37, 0;
	@%p9 bra 	$L__BB1_6;
	shl.b32 	%r25, %r4, 2;
	mov.u32 	%r26, _ZZ10reduceShflPiS_iE4smem;
	add.s32 	%r27, %r26, %r25;
	ld.shared.u32 	%r37, [%r27];
$L__BB1_6:
	shfl.sync.bfly.b32	%r28|%p10, %r37, 16, 31, -1;
	add.s32 	%r29, %r28, %r37;
	shfl.sync.bfly.b32	%r30|%p11, %r29, 8, 31, -1;
	add.s32 	%r31, %r29, %r30;
	shfl.sync.bfly.b32	%r32|%p12, %r31, 4, 31, -1;
	add.s32 	%r33, %r31, %r32;
	shfl.sync.bfly.b32	%r34|%p13, %r33, 2, 31, -1;
	add.s32 	%r35, %r33, %r34;
	shfl.sync.bfly.b32	%r36|%p14, %r35, 1, 31, -1;
	add.s32 	%r8, %r35, %r36;
	setp.ne.s32 	%p15, %r2, 0;
	@%p15 bra 	$L__BB1_8;
	cvta.to.global.u64 	%rd6, %rd2;
	mul.wide.u32 	%rd7, %r1, 4;
	add.s64 	%rd8, %rd6, %rd7;
	st.global.u32 	[%rd8], %r8;
$L__BB1_8:
	ret;

}


// ===== COMPILED SASS (sm_100) =====

	.target	sm_100

	.elftype	@"ET_EXEC"


//--------------------- .note.nv.tkinfo           --------------------------
	.section	.note.nv.tkinfo,"",@"SHT_NOTE"
	.sectionflags	@"SHF_NOTE_NV_TKINFO"
	.tkinfo
        /*0018*/ 	.word	0x00000002
        /*0030*/ 	.string	""
        /*0030*/ 	.string	"ptxas"
        /*0030*/ 	.string	"Cuda compilation tools, release 13.0, V13.0.88"
        /*0030*/ 	.string	"Build cuda_13.0.r13.0/compiler.36424714_0"
        /*0030*/ 	.string	"-arch sm_100 -m 64 "



//--------------------- .note.nv.cuinfo           --------------------------
	.section	.note.nv.cuinfo,"",@"SHT_NOTE"
	.sectionflags	@"SHF_NOTE_NV_CUINFO"
        /*0018*/ 	.short	0x0002
        /*001a*/ 	.short	0x0064
        /*001c*/ 	.short	0x0082
	.zero		2


//--------------------- .nv.info                  --------------------------
	.section	.nv.info,"",@"SHT_CUDA_INFO"
	.align	4


	//----- nvinfo : EIATTR_REGCOUNT
	.align		4
        /*0000*/ 	.byte	0x04, 0x2f
        /*0002*/ 	.short	(.L_1 - .L_0)
	.align		4
.L_0:
        /*0004*/ 	.word	index@(_Z15reduceSharedMemPiS_i)
        /*0008*/ 	.word	0x0000000d


	//----- nvinfo : EIATTR_FRAME_SIZE
	.align		4
.L_1:
        /*000c*/ 	.byte	0x04, 0x11
        /*000e*/ 	.short	(.L_3 - .L_2)
	.align		4
.L_2:
        /*0010*/ 	.word	index@(_Z15reduceSharedMemPiS_i)
        /*0014*/ 	.word	0x00000000


	//----- nvinfo : EIATTR_REGCOUNT
	.align		4
.L_3:
        /*0018*/ 	.byte	0x04, 0x2f
        /*001a*/ 	.short	(.L_5 - .L_4)
	.align		4
.L_4:
        /*001c*/ 	.word	index@(_Z10reduceShflPiS_i)
        /*0020*/ 	.word	0x0000000e


	//----- nvinfo : EIATTR_FRAME_SIZE
	.align		4
.L_5:
        /*0024*/ 	.byte	0x04, 0x11
        /*0026*/ 	.short	(.L_7 - .L_6)
	.align		4
.L_6:
        /*0028*/ 	.word	index@(_Z10reduceShflPiS_i)
        /*002c*/ 	.word	0x00000000


	//----- nvinfo : EIATTR_MIN_STACK_SIZE
	.align		4
.L_7:
        /*0030*/ 	.byte	0x04, 0x12
        /*0032*/ 	.short	(.L_9 - .L_8)
	.align		4
.L_8:
        /*0034*/ 	.word	index@(_Z10reduceShflPiS_i)
        /*0038*/ 	.word	0x00000000


	//----- nvinfo : EIATTR_MIN_STACK_SIZE
	.align		4
.L_9:
        /*003c*/ 	.byte	0x04, 0x12
        /*003e*/ 	.short	(.L_11 - .L_10)
	.align		4
.L_10:
        /*0040*/ 	.word	index@(_Z15reduceSharedMemPiS_i)
        /*0044*/ 	.word	0x00000000
.L_11:


//--------------------- .nv.compat                --------------------------
	.section	.nv.compat,"",@"SHT_CUDA_COMPAT_INFO"
	.align	4
        /*0000*/ 	.byte	0x02, 0x09, 0x00, 0x00, 0x02, 0x02, 0x01, 0x00, 0x02, 0x05, 0x05, 0x00, 0x03, 0x07, 0x01, 0x01
        /*0010*/ 	.byte	0x02, 0x03, 0x00, 0x00, 0x02, 0x06, 0x01, 0x00, 0x04, 0x0b, 0x08, 0x00, 0x09, 0x00, 0x00, 0x00
        /*0020*/ 	.byte	0x00, 0x00, 0x00, 0x00


//--------------------- .nv.info._Z10reduceShflPiS_i --------------------------
	.section	.nv.info._Z10reduceShflPiS_i,"",@"SHT_CUDA_INFO"
	.sectionflags	@""
	.align	4


	//----- nvinfo : EIATTR_CUDA_API_VERSION
	.align		4
        /*0000*/ 	.byte	0x04, 0x37
        /*0002*/ 	.short	(.L_13 - .L_12)
.L_12:
        /*0004*/ 	.word	0x00000082


	//----- nvinfo : EIATTR_KPARAM_INFO
	.align		4
.L_13:
        /*0008*/ 	.byte	0x04, 0x17
        /*000a*/ 	.short	(.L_15 - .L_14)
.L_14:
        /*000c*/ 	.word	0x00000000
        /*0010*/ 	.short	0x0002
        /*0012*/ 	.short	0x0010
        /*0014*/ 	.byte	0x00, 0xf0, 0x11, 0x00


	//----- nvinfo : EIATTR_KPARAM_INFO
	.align		4
.L_15:
        /*0018*/ 	.byte	0x04, 0x17
        /*001a*/ 	.short	(.L_17 - .L_16)
.L_16:
        /*001c*/ 	.word	0x00000000
        /*0020*/ 	.short	0x0001
        /*0022*/ 	.short	0x0008
        /*0024*/ 	.byte	0x00, 0xf5, 0x21, 0x00


	//----- nvinfo : EIATTR_KPARAM_INFO
	.align		4
.L_17:
        /*0028*/ 	.byte	0x04, 0x17
        /*002a*/ 	.short	(.L_19 - .L_18)
.L_18:
        /*002c*/ 	.word	0x00000000
        /*0030*/ 	.short	0x0000
        /*0032*/ 	.short	0x0000
        /*0034*/ 	.byte	0x00, 0xf5, 0x21, 0x00


	//----- nvinfo : EIATTR_SPARSE_MMA_MASK
	.align		4
.L_19:
        /*0038*/ 	.byte	0x03, 0x50
        /*003a*/ 	.short	0x0000


	//----- nvinfo : EIATTR_MAXREG_COUNT
	.align		4
        /*003c*/ 	.byte	0x03, 0x1b
        /*003e*/ 	.short	0x00ff


	//----- nvinfo : EIATTR_NUM_BARRIERS
	.align		4
        /*0040*/ 	.byte	0x02, 0x4c
        /*0042*/ 	.byte	0x01
	.zero		1


	//----- nvinfo : EIATTR_MERCURY_ISA_VERSION
	.align		4
        /*0044*/ 	.byte	0x03, 0x5f
        /*0046*/ 	.short	0x0101


	//----- nvinfo : EIATTR_COOP_GROUP_MASK_REGIDS
	.align		4
        /*0048*/ 	.byte	0x04, 0x29
        /*004a*/ 	.short	(.L_21 - .L_20)


	//   ....[0]....
.L_20:
        /*004c*/ 	.word	0xffffffff


	//   ....[1]....
        /*0050*/ 	.word	0xffffffff


	//   ....[2]....
        /*0054*/ 	.word	0xffffffff


	//   ....[3]....
        /*0058*/ 	.word	0xffffffff


	//   ....[4]....
        /*005c*/ 	.word	0xffffffff


	//   ....[5]....
        /*0060*/ 	.word	0xffffffff


	//   ....[6]....
        /*0064*/ 	.word	0xffffffff


	//   ....[7]....
        /*0068*/ 	.word	0xffffffff


	//   ....[8]....
        /*006c*/ 	.word	0xffffffff


	//   ....[9]....
        /*0070*/ 	.word	0xffffffff


	//----- nvinfo : EIATTR_COOP_GROUP_INSTR_OFFSETS
	.align		4
.L_21:
        /*0074*/ 	.byte	0x04, 0x28
        /*0076*/ 	.short	(.L_23 - .L_22)


	//   ....[0]....
.L_22:
        /*0078*/ 	.word	0x000000d0


	//   ....[1]....
        /*007c*/ 	.word	0x000000f0


	//   ....[2]....
        /*0080*/ 	.word	0x00000120


	//   ....[3]....
        /*0084*/ 	.word	0x00000160


	//   ....[4]....
        /*0088*/ 	.word	0x000001a0


	//   ....[5]....
        /*008c*/ 	.word	0x00000270


	//   ....[6]....
        /*0090*/ 	.word	0x00000290


	//   ....[7]....
        /*0094*/ 	.word	0x000002b0


	//   ....[8]....
        /*0098*/ 	.word	0x000002d0


	//   ....[9]....
        /*009c*/ 	.word	0x000002f0


	//----- nvinfo : EIATTR_VRC_CTA_INIT_COUNT
	.align		4
.L_23:
        /*00a0*/ 	.byte	0x02, 0x4a
	.zero		1
	.zero		1


	//----- nvinfo : EIATTR_EXIT_INSTR_OFFSETS
	.align		4
        /*00a4*/ 	.byte	0x04, 0x1c
        /*00a6*/ 	.short	(.L_25 - .L_24)


	//   ....[0]....
.L_24:
        /*00a8*/ 	.word	0x00000070


	//   ....[1]....
        /*00ac*/ 	.word	0x000001e0


	//   ....[2]....
        /*00b0*/ 	.word	0x00000300


	//   ....[3]....
        /*00b4*/ 	.word	0x00000350


	//----- nvinfo : EIATTR_CBANK_PARAM_SIZE
	.align		4
.L_25:
        /*00b8*/ 	.byte	0x03, 0x19
        /*00ba*/ 	.short	0x0014


	//----- nvinfo : EIATTR_PARAM_CBANK
	.align		4
        /*00bc*/ 	.byte	0x04, 0x0a
        /*00be*/ 	.short	(.L_27 - .L_26)
	.align		4
.L_26:
        /*00c0*/ 	.word	index@(.nv.constant0._Z10reduceShflPiS_i)
        /*00c4*/ 	.short	0x0380
        /*00c6*/ 	.short	0x0014


	//----- nvinfo : EIATTR_SW_WAR
	.align		4
.L_27:
        /*00c8*/ 	.byte	0x04, 0x36
        /*00ca*/ 	.short	(.L_29 - .L_28)
.L_28:
        /*00cc*/ 	.word	0x00000008
.L_29:


//--------------------- .nv.info._Z15reduceSharedMemPiS_i --------------------------
	.section	.nv.info._Z15reduceSharedMemPiS_i,"",@"SHT_CUDA_INFO"
	.sectionflags	@""
	.align	4


	//----- nvinfo : EIATTR_CUDA_API_VERSION
	.align		4
        /*0000*/ 	.byte	0x04, 0x37
        /*0002*/ 	.short	(.L_31 - .L_30)
.L_30:
        /*0004*/ 	.word	0x00000082


	//----- nvinfo : EIATTR_KPARAM_INFO
	.align		4
.L_31:
        /*0008*/ 	.byte	0x04, 0x17
        /*000a*/ 	.short	(.L_33 - .L_32)
.L_32:
        /*000c*/ 	.word	0x00000000
        /*0010*/ 	.short	0x0002
        /*0012*/ 	.short	0x0010
        /*0014*/ 	.byte	0x00, 0xf0, 0x11, 0x00


	//----- nvinfo : EIATTR_KPARAM_INFO
	.align		4
.L_33:
        /*0018*/ 	.byte	0x04, 0x17
        /*001a*/ 	.short	(.L_35 - .L_34)
.L_34:
        /*001c*/ 	.word	0x00000000
        /*0020*/ 	.short	0x0001
        /*0022*/ 	.short	0x0008
        /*0024*/ 	.byte	0x00, 0xf5, 0x21, 0x00


	//----- nvinfo : EIATTR_KPARAM_INFO
	.align		4
.L_35:
        /*0028*/ 	.byte	0x04, 0x17
        /*002a*/ 	.short	(.L_37 - .L_36)
.L_36:
        /*002c*/ 	.word	0x00000000
        /*0030*/ 	.short	0x0000
        /*0032*/ 	.short	0x0000
        /*0034*/ 	.byte	0x00, 0xf5, 0x21, 0x00


	//----- nvinfo : EIATTR_SPARSE_MMA_MASK
	.align		4
.L_37:
        /*0038*/ 	.byte	0x03, 0x50
        /*003a*/ 	.short	0x0000


	//----- nvinfo : EIATTR_MAXREG_COUNT
	.align		4
        /*003c*/ 	.byte	0x03, 0x1b
        /*003e*/ 	.short	0x00ff


	//----- nvinfo : EIATTR_NUM_BARRIERS
	.align		4
        /*0040*/ 	.byte	0x02, 0x4c
        /*0042*/ 	.byte	0x01
	.zero		1


	//----- nvinfo : EIATTR_MERCURY_ISA_VERSION
	.align		4
        /*0044*/ 	.byte	0x03, 0x5f
        /*0046*/ 	.short	0x0101


	//----- nvinfo : EIATTR_VRC_CTA_INIT_COUNT
	.align		4
        /*0048*/ 	.byte	0x02, 0x4a
	.zero		1
	.zero		1


	//----- nvinfo : EIATTR_EXIT_INSTR_OFFSETS
	.align		4
        /*004c*/ 	.byte	0x04, 0x1c
        /*004e*/ 	.short	(.L_39 - .L_38)


	//   ....[0]....
.L_38:
        /*0050*/ 	.word	0x00000080


	//   ....[1]....
        /*0054*/ 	.word	0x00000330


	//   ....[2]....
        /*0058*/ 	.word	0x000004d0


	//   ....[3]....
        /*005c*/ 	.word	0x00000520


	//----- nvinfo : EIATTR_CBANK_PARAM_SIZE
	.align		4
.L_39:
        /*0060*/ 	.byte	0x03, 0x19
        /*0062*/ 	.short	0x0014


	//----- nvinfo : EIATTR_PARAM_CBANK
	.align		4
        /*0064*/ 	.byte	0x04, 0x0a
        /*0066*/ 	.short	(.L_41 - .L_40)
	.align		4
.L_40:
        /*0068*/ 	.word	index@(.nv.constant0._Z15reduceSharedMemPiS_i)
        /*006c*/ 	.short	0x0380
        /*006e*/ 	.short	0x0014


	//----- nvinfo : EIATTR_SW_WAR
	.align		4
.L_41:
        /*0070*/ 	.byte	0x04, 0x36
        /*0072*/ 	.short	(.L_43 - .L_42)
.L_42:
        /*0074*/ 	.word	0x00000008
.L_43:


//--------------------- .nv.callgraph             --------------------------
	.section	.nv.callgraph,"",@"SHT_CUDA_CALLGRAPH"
	.align	4
	.sectionentsize	8
	.align		4
        /*0000*/ 	.word	0x00000000
	.align		4
        /*0004*/ 	.word	0xffffffff
	.align		4
        /*0008*/ 	.word	0x00000000
	.align		4
        /*000c*/ 	.word	0xfffffffe
	.align		4
        /*0010*/ 	.word	0x00000000
	.align		4
        /*0014*/ 	.word	0xfffffffd
	.align		4
        /*0018*/ 	.word	0x00000000
	.align		4
        /*001c*/ 	.word	0xfffffffc


//--------------------- .text._Z10reduceShflPiS_i --------------------------
	.section	.text._Z10reduceShflPiS_i,"ax",@progbits
	.align	128
        .global         _Z10reduceShflPiS_i
        .type           _Z10reduceShflPiS_i,@function
        .size           _Z10reduceShflPiS_i,(.L_x_2 - _Z10reduceShflPiS_i)
        .other          _Z10reduceShflPiS_i,@"STO_CUDA_ENTRY STV_DEFAULT"
_Z10reduceShflPiS_i:
.text._Z10reduceShflPiS_i:
[----:B------:R-:W-:Y:S01]  /*0000*/  LDC R1, c[0x0][0x37c] ;  /* 0x0000df00ff017b82 */ /* 0x000fe20000000800 */
[----:B------:R-:W0:Y:S01]  /*0010*/  S2R R0, SR_CTAID.X ;  /* 0x0000000000007919 */ /* 0x000e220000002500 */
[----:B------:R-:W0:Y:S01]  /*0020*/  LDCU UR4, c[0x0][0x360] ;  /* 0x00006c00ff0477ac */ /* 0x000e220008000800 */
[----:B------:R-:W0:Y:S01]  /*0030*/  S2R R3, SR_TID.X ;  /* 0x0000000000037919 */ /* 0x000e220000002100 */
[----:B------:R-:W1:Y:S01]  /*0040*/  LDCU UR5, c[0x0][0x390] ;  /* 0x00007200ff0577ac */ /* 0x000e620008000800 */
[----:B0-----:R-:W-:-:S05]  /*0050*/  IMAD R7, R0, UR4, R3 ;  /* 0x0000000400077c24 */ /* 0x001fca000f8e0203 */
[----:B-1----:R-:W-:-:S13]  /*0060*/  ISETP.GE.U32.AND P0, PT, R7, UR5, PT ;  /* 0x0000000507007c0c */ /* 0x002fda000bf06070 */
[----:B------:R-:W-:Y:S05]  /*0070*/  @P0 EXIT ;  /* 0x000000000000094d */ /* 0x000fea0003800000 */
[----:B------:R-:W0:Y:S01]  /*0080*/  LDC.64 R4, c[0x0][0x380] ;  /* 0x0000e000ff047b82 */ /* 0x000e220000000a00 */
[----:B------:R-:W1:Y:S01]  /*0090*/  LDCU.64 UR4, c[0x0][0x358] ;  /* 0x00006b00ff0477ac */ /* 0x000e620008000a00 */
[----:B0-----:R-:W-:-:S06]  /*00a0*/  IMAD.WIDE.U32 R4, R7, 0x4, R4 ;  /* 0x0000000407047825 */ /* 0x001fcc00078e0004 */
[----:B-1----:R-:W2:Y:S01]  /*00b0*/  LDG.E R4, desc[UR4][R4.64] ;  /* 0x0000000404047981 */ /* 0x002ea2000c1e1900 */
[----:B------:R-:W-:-:S03]  /*00c0*/  ISETP.GT.U32.AND P1, PT, R3, 0x1f, PT ;  /* 0x0000001f0300780c */ /* 0x000fc60003f24070 */
[----:B--2---:R-:W0:Y:S02]  /*00d0*/  SHFL.BFLY PT, R7, R4, 0x10, 0x1f ;  /* 0x0e001f0004077f89 */ /* 0x004e2400000e0000 */
[----:B0-----:R-:W-:-:S05]  /*00e0*/  IMAD.IADD R7, R4, 0x1, R7 ;  /* 0x0000000104077824 */ /* 0x001fca00078e0207 */
[----:B------:R-:W0:Y:S02]  /*00f0*/  SHFL.BFLY PT, R2, R7, 0x8, 0x1f ;  /* 0x0d001f0007027f89 */ /* 0x000e2400000e0000 */
[----:B0-----:R-:W-:Y:S01]  /*0100*/  IMAD.IADD R6, R7, 0x1, R2 ;  /* 0x0000000107067824 */ /* 0x001fe200078e0202 */
[----:B------:R-:W-:-:S04]  /*0110*/  LOP3.LUT P0, R2, R3, 0x1f, RZ, 0xc0, !PT ;  /* 0x0000001f03027812 */ /* 0x000fc8000780c0ff */
[----:B------:R-:W0:Y:S09]  /*0120*/  SHFL.BFLY PT, R9, R6, 0x4, 0x1f ;  /* 0x0c801f0006097f89 */ /* 0x000e3200000e0000 */
[----:B------:R-:W1:Y:S01]  /*0130*/  @!P0 S2R R11, SR_CgaCtaId ;  /* 0x00000000000b8919 */ /* 0x000e620000008800 */
[----:B------:R-:W-:Y:S01]  /*0140*/  @!P0 MOV R4, 0x400 ;  /* 0x0000040000048802 */ /* 0x000fe20000000f00 */
[----:B0-----:R-:W-:-:S05]  /*0150*/  IMAD.IADD R9, R6, 0x1, R9 ;  /* 0x0000000106097824 */ /* 0x001fca00078e0209 */
[----:B------:R-:W0:Y:S01]  /*0160*/  SHFL.BFLY PT, R8, R9, 0x2, 0x1f ;  /* 0x0c401f0009087f89 */ /* 0x000e2200000e0000 */
[----:B-1----:R-:W-:-:S04]  /*0170*/  @!P0 LEA R4, R11, R4, 0x18 ;  /* 0x000000040b048211 */ /* 0x002fc800078ec0ff */
[----:B------:R-:W-:Y:S02]  /*0180*/  @!P0 LEA.HI R4, R3, R4, RZ, 0x1d ;  /* 0x0000000403048211 */ /* 0x000fe400078fe8ff */
[----:B0-----:R-:W-:-:S05]  /*0190*/  IADD3 R8, PT, PT, R9, R8, RZ ;  /* 0x0000000809087210 */ /* 0x001fca0007ffe0ff */
[----:B------:R-:W0:Y:S02]  /*01a0*/  SHFL.BFLY PT, R5, R8, 0x1, 0x1f ;  /* 0x0c201f0008057f89 */ /* 0x000e2400000e0000 */
[----:B0-----:R-:W-:-:S05]  /*01b0*/  IMAD.IADD R5, R8, 0x1, R5 ;  /* 0x0000000108057824 */ /* 0x001fca00078e0205 */
[----:B------:R0:W-:Y:S01]  /*01c0*/  @!P0 STS [R4], R5 ;  /* 0x0000000504008388 */ /* 0x0001e20000000800 */
[----:B------:R-:W-:Y:S06]  /*01d0*/  BAR.SYNC.DEFER_BLOCKING 0x0 ;  /* 0x0000000000007b1d */ /* 0x000fec0000010000 */
[----:B------:R-:W-:Y:S05]  /*01e0*/  @P1 EXIT ;  /* 0x000000000000194d */ /* 0x000fea0003800000 */
[----:B------:R-:W-:-:S13]  /*01f0*/  ISETP.GT.U32.AND P0, PT, R3, 0x7, PT ;  /* 0x000000070300780c */ /* 0x000fda0003f04070 */
[----:B0-----:R-:W0:Y:S01]  /*0200*/  @!P0 S2R R5, SR_CgaCtaId ;  /* 0x0000000000058919 */ /* 0x001e220000008800 */
[----:B------:R-:W-:-:S04]  /*0210*/  @!P0 MOV R4, 0x400 ;  /* 0x0000040000048802 */ /* 0x000fc80000000f00 */
[----:B0-----:R-:W-:Y:S01]  /*0220*/  @!P0 LEA R5, R5, R4, 0x18 ;  /* 0x0000000405058211 */ /* 0x001fe200078ec0ff */
[----:B------:R-:W-:-:S03]  /*0230*/  IMAD.MOV.U32 R4, RZ, RZ, RZ ;  /* 0x000000ffff047224 */ /* 0x000fc600078e00ff */
[----:B------:R-:W-:-:S05]  /*0240*/  @!P0 LEA R2, R2, R5, 0x2 ;  /* 0x0000000502028211 */ /* 0x000fca00078e10ff */
[----:B------:R-:W0:Y:S01]  /*0250*/  @!P0 LDS R4, [R2] ;  /* 0x0000000002048984 */ /* 0x000e220000000800 */
[----:B------:R-:W-:-:S03]  /*0260*/  ISETP.NE.AND P0, PT, R3, RZ, PT ;  /* 0x000000ff0300720c */ /* 0x000fc60003f05270 */
[----:B0-----:R-:W0:Y:S02]  /*0270*/  SHFL.BFLY PT, R5, R4, 0x10, 0x1f ;  /* 0x0e001f0004057f89 */ /* 0x001e2400000e0000 */
[----:B0-----:R-:W-:-:S05]  /*0280*/  IMAD.IADD R5, R5, 0x1, R4 ;  /* 0x0000000105057824 */ /* 0x001fca00078e0204 */
[----:B------:R-:W0:Y:S02]  /*0290*/  SHFL.BFLY PT, R6, R5, 0x8, 0x1f ;  /* 0x0d001f0005067f89 */ /* 0x000e2400000e0000 */
[----:B0-----:R-:W-:-:S05]  /*02a0*/  IMAD.IADD R6, R5, 0x1, R6 ;  /* 0x0000000105067824 */ /* 0x001fca00078e0206 */
[----:B------:R-:W0:Y:S02]  /*02b0*/  SHFL.BFLY PT, R7, R6, 0x4, 0x1f ;  /* 0x0c801f0006077f89 */ /* 0x000e2400000e0000 */
[----:B0-----:R-:W-:-:S05]  /*02c0*/  IADD3 R7, PT, PT, R6, R7, RZ ;  /* 0x0000000706077210 */ /* 0x001fca0007ffe0ff */
[----:B------:R-:W0:Y:S02]  /*02d0*/  SHFL.BFLY PT, R8, R7, 0x2, 0x1f ;  /* 0x0c401f0007087f89 */ /* 0x000e2400000e0000 */
[----:B0-----:R-:W-:-:S05]  /*02e0*/  IMAD.IADD R8, R7, 0x1, R8 ;  /* 0x0000000107087824 */ /* 0x001fca00078e0208 */
[----:B------:R0:W1:Y:S01]  /*02f0*/  SHFL.BFLY PT, R9, R8, 0x1, 0x1f ;  /* 0x0c201f0008097f89 */ /* 0x00006200000e0000 */
[----:B------:R-:W-:Y:S05]  /*0300*/  @P0 EXIT ;  /* 0x000000000000094d */ /* 0x000fea0003800000 */
[----:B------:R-:W2:Y:S01]  /*0310*/  LDC.64 R2, c[0x0][0x388] ;  /* 0x0000e200ff027b82 */ /* 0x000ea20000000a00 */
[----:B-1----:R-:W-:Y:S01]  /*0320*/  IADD3 R9, PT, PT, R8, R9, RZ ;  /* 0x0000000908097210 */ /* 0x002fe20007ffe0ff */
[----:B--2---:R-:W-:-:S05]  /*0330*/  IMAD.WIDE.U32 R2, R0, 0x4, R2 ;  /* 0x0000000400027825 */ /* 0x004fca00078e0002 */
[----:B------:R-:W-:Y:S01]  /*0340*/  STG.E desc[UR4][R2.64], R9 ;  /* 0x0000000902007986 */ /* 0x000fe2000c101904 */
[----:B------:R-:W-:Y:S05]  /*0350*/  EXIT ;  /* 0x000000000000794d */ /* 0x000fea0003800000 */
.L_x_0:
[----:B------:R-:W-:-:S00]  /*0360*/  BRA `(.L_x_0) ;  /* 0xfffffffc00fc7947 */ /* 0x000fc0000383ffff */
[----:B------:R-:W-:-:S00]  /*0370*/  NOP ;  /* 0x0000000000007918 */ /* 0x000fc00000000000 */
        /* <DEDUP_REMOVED lines=8> */
.L_x_2:


//--------------------- .text._Z15reduceSharedMemPiS_i --------------------------
	.section	.text._Z15reduceSharedMemPiS_i,"ax",@progbits
	.align	128
        .global         _Z15reduceSharedMemPiS_i
        .type           _Z15reduceSharedMemPiS_i,@function
        .size           _Z15reduceSharedMemPiS_i,(.L_x_3 - _Z15reduceSharedMemPiS_i)
        .other          _Z15reduceSharedMemPiS_i,@"STO_CUDA_ENTRY STV_DEFAULT"
_Z15reduceSharedMemPiS_i:
.text._Z15reduceSharedMemPiS_i:
[----:B------:R-:W-:Y:S01]  /*0000*/  LDC R1, c[0x0][0x37c] ;  /* 0x0000df00ff017b82 */ /* 0x000fe20000000800 */
[----:B------:R-:W0:Y:S07]  /*0010*/  S2R R0, SR_CTAID.X ;  /* 0x0000000000007919 */ /* 0x000e2e0000002500 */
[----:B------:R-:W0:Y:S01]  /*0020*/  LDC R9, c[0x0][0x360] ;  /* 0x0000d800ff097b82 */ /* 0x000e220000000800 */
[----:B------:R-:W1:Y:S01]  /*0030*/  LDCU UR4, c[0x0][0x390] ;  /* 0x00007200ff0477ac */ /* 0x000e620008000800 */
[----:B------:R-:W2:Y:S01]  /*0040*/  S2R R2, SR_TID.X ;  /* 0x0000000000027919 */ /* 0x000ea20000002100 */
[----:B0-----:R-:W-:-:S04]  /*0050*/  IMAD R3, R0, R9, RZ ;  /* 0x0000000900037224 */ /* 0x001fc800078e02ff */
[----:B--2---:R-:W-:-:S05]  /*0060*/  IMAD.IADD R4, R3, 0x1, R2 ;  /* 0x0000000103047824 */ /* 0x004fca00078e0202 */
[----:B-1----:R-:W-:-:S13]  /*0070*/  ISETP.GE.AND P0, PT, R4, UR4, PT ;  /* 0x0000000404007c0c */ /* 0x002fda000bf06270 */
[----:B------:R-:W-:Y:S05]  /*0080*/  @P0 EXIT ;  /* 0x000000000000094d */ /* 0x000fea0003800000 */
[----:B------:R-:W0:Y:S01]  /*0090*/  LDCU.64 UR4, c[0x0][0x380] ;  /* 0x00007000ff0477ac */ /* 0x000e220008000a00 */
[----:B------:R-:W-:Y:S01]  /*00a0*/  IADD3 R3, P0, PT, R3, R2, RZ ;  /* 0x0000000203037210 */ /* 0x000fe20007f1e0ff */
[----:B------:R-:W1:Y:S04]  /*00b0*/  LDCU.64 UR6, c[0x0][0x358] ;  /* 0x00006b00ff0677ac */ /* 0x000e680008000a00 */
[----:B------:R-:W-:Y:S01]  /*00c0*/  IMAD.X R6, RZ, RZ, RZ, P0 ;  /* 0x000000ffff067224 */ /* 0x000fe200000e06ff */
[----:B0-----:R-:W-:-:S04]  /*00d0*/  LEA R4, P0, R3, UR4, 0x2 ;  /* 0x0000000403047c11 */ /* 0x001fc8000f8010ff */
[----:B------:R-:W-:-:S05]  /*00e0*/  LEA.HI.X R5, R3, UR5, R6, 0x2, P0 ;  /* 0x0000000503057c11 */ /* 0x000fca00080f1406 */
[----:B-1----:R-:W2:Y:S01]  /*00f0*/  LDG.E R4, desc[UR6][R4.64] ;  /* 0x0000000604047981 */ /* 0x002ea2000c1e1900 */
[----:B------:R-:W0:Y:S01]  /*0100*/  S2UR UR5, SR_CgaCtaId ;  /* 0x00000000000579c3 */ /* 0x000e220000008800 */
[----:B------:R-:W-:Y:S01]  /*0110*/  UMOV UR4, 0x400 ;  /* 0x0000040000047882 */ /* 0x000fe20000000000 */
[C---:B------:R-:W-:Y:S02]  /*0120*/  ISETP.GT.U32.AND P1, PT, R2.reuse, 0x1ff, PT ;  /* 0x000001ff0200780c */ /* 0x040fe40003f24070 */
[----:B------:R-:W-:Y:S02]  /*0130*/  ISETP.GT.U32.AND P0, PT, R2, 0xff, PT ;  /* 0x000000ff0200780c */ /* 0x000fe40003f04070 */
[C---:B------:R-:W-:Y:S02]  /*0140*/  ISETP.LT.U32.OR P1, PT, R9.reuse, 0x400, P1 ;  /* 0x000004000900780c */ /* 0x040fe40000f21470 */
[----:B------:R-:W-:Y:S01]  /*0150*/  ISETP.LT.U32.OR P0, PT, R9, 0x200, P0 ;  /* 0x000002000900780c */ /* 0x000fe20000701470 */
[----:B0-----:R-:W-:-:S06]  /*0160*/  ULEA UR4, UR5, UR4, 0x18 ;  /* 0x0000000405047291 */ /* 0x001fcc000f8ec0ff */
[----:B------:R-:W-:-:S05]  /*0170*/  LEA R3, R2, UR4, 0x2 ;  /* 0x0000000402037c11 */ /* 0x000fca000f8e10ff */
[----:B--2---:R-:W-:Y:S01]  /*0180*/  STS [R3], R4 ;  /* 0x0000000403007388 */ /* 0x004fe20000000800 */
[----:B------:R-:W-:Y:S06]  /*0190*/  BAR.SYNC.DEFER_BLOCKING 0x0 ;  /* 0x0000000000007b1d */ /* 0x000fec0000010000 */
[----:B------:R-:W-:Y:S04]  /*01a0*/  @!P1 LDS R6, [R3+0x800] ;  /* 0x0008000003069984 */ /* 0x000fe80000000800 */
[----:B------:R-:W0:Y:S02]  /*01b0*/  @!P1 LDS R7, [R3] ;  /* 0x0000000003079984 */ /* 0x000e240000000800 */
[----:B0-----:R-:W-:-:S05]  /*01c0*/  @!P1 IMAD.IADD R6, R6, 0x1, R7 ;  /* 0x0000000106069824 */ /* 0x001fca00078e0207 */
[----:B------:R-:W-:Y:S01]  /*01d0*/  @!P1 STS [R3], R6 ;  /* 0x0000000603009388 */ /* 0x000fe20000000800 */
[----:B------:R-:W-:Y:S01]  /*01e0*/  BAR.SYNC.DEFER_BLOCKING 0x0 ;  /* 0x0000000000007b1d */ /* 0x000fe20000010000 */
[----:B------:R-:W-:-:S04]  /*01f0*/  ISETP.GT.U32.AND P1, PT, R2, 0x7f, PT ;  /* 0x0000007f0200780c */ /* 0x000fc80003f24070 */
[----:B------:R-:W-:Y:S01]  /*0200*/  ISETP.LT.U32.OR P1, PT, R9, 0x100, P1 ;  /* 0x000001000900780c */ /* 0x000fe20000f21470 */
        /* <DEDUP_REMOVED lines=12> */
[----:B------:R-:W-:-:S05]  /*02d0*/  ISETP.GT.U32.AND P1, PT, R2, 0x1f, PT ;  /* 0x0000001f0200780c */ /* 0x000fca0003f24070 */
[----:B------:R-:W-:Y:S04]  /*02e0*/  @!P0 LDS R5, [R3+0x100] ;  /* 0x0001000003058984 */ /* 0x000fe80000000800 */
[----:B------:R-:W0:Y:S02]  /*02f0*/  @!P0 LDS R6, [R3] ;  /* 0x0000000003068984 */ /* 0x000e240000000800 */
[----:B0-----:R-:W-:-:S05]  /*0300*/  @!P0 IMAD.IADD R6, R5, 0x1, R6 ;  /* 0x0000000105068824 */ /* 0x001fca00078e0206 */
[----:B------:R0:W-:Y:S01]  /*0310*/  @!P0 STS [R3], R6 ;  /* 0x0000000603008388 */ /* 0x0001e20000000800 */
[----:B------:R-:W-:Y:S06]  /*0320*/  BAR.SYNC.DEFER_BLOCKING 0x0 ;  /* 0x0000000000007b1d */ /* 0x000fec0000010000 */
[----:B------:R-:W-:Y:S05]  /*0330*/  @P1 EXIT ;  /* 0x000000000000194d */ /* 0x000fea0003800000 */
[----:B------:R-:W-:Y:S01]  /*0340*/  LDS R4, [R3+0x80] ;  /* 0x0000800003047984 */ /* 0x000fe20000000800 */
[----:B------:R-:W-:-:S03]  /*0350*/  ISETP.NE.AND P0, PT, R2, RZ, PT ;  /* 0x000000ff0200720c */ /* 0x000fc60003f05270 */
[----:B------:R-:W1:Y:S02]  /*0360*/  LDS R5, [R3] ;  /* 0x0000000003057984 */ /* 0x000e640000000800 */
[----:B-1----:R-:W-:-:S05]  /*0370*/  IMAD.IADD R4, R4, 0x1, R5 ;  /* 0x0000000104047824 */ /* 0x002fca00078e0205 */
[----:B------:R-:W-:Y:S04]  /*0380*/  STS [R3], R4 ;  /* 0x0000000403007388 */ /* 0x000fe80000000800 */
[----:B------:R-:W-:Y:S04]  /*0390*/  LDS R5, [R3+0x40] ;  /* 0x0000400003057984 */ /* 0x000fe80000000800 */
[----:B0-----:R-:W0:Y:S02]  /*03a0*/  LDS R6, [R3] ;  /* 0x0000000003067984 */ /* 0x001e240000000800 */
[----:B0-----:R-:W-:-:S05]  /*03b0*/  IMAD.IADD R6, R5, 0x1, R6 ;  /* 0x0000000105067824 */ /* 0x001fca00078e0206 */
[----:B------:R-:W-:Y:S04]  /*03c0*/  STS [R3], R6 ;  /* 0x0000000603007388 */ /* 0x000fe80000000800 */
[----:B------:R-:W-:Y:S04]  /*03d0*/  LDS R5, [R3+0x20] ;  /* 0x0000200003057984 */ /* 0x000fe80000000800 */
[----:B------:R-:W0:Y:S02]  /*03e0*/  LDS R8, [R3] ;  /* 0x0000000003087984 */ /* 0x000e240000000800 */
        /* <DEDUP_REMOVED lines=13> */
[----:B------:R0:W-:Y:S01]  /*04c0*/  STS [R3], R6 ;  /* 0x0000000603007388 */ /* 0x0001e20000000800 */
[----:B------:R-:W-:Y:S05]  /*04d0*/  @P0 EXIT ;  /* 0x000000000000094d */ /* 0x000fea0003800000 */
[----:B------:R-:W1:Y:S01]  /*04e0*/  LDS R5, [UR4] ;  /* 0x00000004ff057984 */ /* 0x000e620008000800 */
[----:B0-----:R-:W0:Y:S02]  /*04f0*/  LDC.64 R2, c[0x0][0x388] ;  /* 0x0000e200ff027b82 */ /* 0x001e240000000a00 */
[----:B0-----:R-:W-:-:S05]  /*0500*/  IMAD.WIDE.U32 R2, R0, 0x4, R2 ;  /* 0x0000000400027825 */ /* 0x001fca00078e0002 */
[----:B-1----:R-:W-:Y:S01]  /*0510*/  STG.E desc[UR6][R2.64], R5 ;  /* 0x0000000502007986 */ /* 0x002fe2000c101906 */
[----:B------:R-:W-:Y:S05]  /*0520*/  EXIT ;  /* 0x000000000000794d */ /* 0x000fea0003800000 */
.L_x_1:
        /* <DEDUP_REMOVED lines=13> */
.L_x_3:


//--------------------- .nv.shared._Z10reduceShflPiS_i --------------------------
	.section	.nv.shared._Z10reduceShflPiS_i,"aw",@nobits
	.sectionflags	@""
	.align	4
.nv.shared._Z10reduceShflPiS_i:
	.zero		1056


//--------------------- .nv.shared.reserved.0     --------------------------
	.section	.nv.shared.reserved.0,"aw",@nobits
	.weak		__nv_reservedSMEM_offset_0_alias
	.size		__nv_reservedSMEM_offset_0_alias, 0, 64
	.other		__nv_reservedSMEM_offset_0_alias,@"STO_CUDA_RESERVED_SHARED STV_DEFAULT"
__nv_reservedSMEM_offset_0_alias:
	.zero		0
	.zero		64


//--------------------- .nv.shared._Z15reduceSharedMemPiS_i --------------------------
	.section	.nv.shared._Z15reduceSharedMemPiS_i,"aw",@nobits
	.sectionflags	@""
	.align	4
.nv.shared._Z15reduceSharedMemPiS_i:
	.zero		2048


//--------------------- .nv.constant0._Z10reduceShflPiS_i --------------------------
	.section	.nv.constant0._Z10reduceShflPiS_i,"a",@progbits
	.sectionflags	@""
	.align	4
.nv.constant0._Z10reduceShflPiS_i:
	.zero		916


//--------------------- .nv.constant0._Z15reduceSharedMemPiS_i --------------------------
	.section	.nv.constant0._Z15reduceSharedMemPiS_i,"a",@progbits
	.sectionflags	@""
	.align	4
.nv.constant0._Z15reduceSharedMemPiS_i:
	.zero		916


//--------------------- SYMBOLS --------------------------

	.type		.nv.reservedSmem.offset0,@object
	.size		.nv.reservedSmem.offset0,0x4
	.type		.nv.reservedSmem.cap,@object
	.size		.nv.reservedSmem.cap,0x4
